	.headerflags	@"EF_CUDA_TEXMODE_UNIFIED EF_CUDA_64BIT_ADDRESS EF_CUDA_ACCELERATORS EF_CUDA_SM90 EF_CUDA_VIRTUAL_SM(EF_CUDA_SM90)"
	.elftype	@"ET_EXEC"


//--------------------- .nv.info                  --------------------------
	.section	.nv.info,"",@"SHT_CUDA_INFO"
	.align	4


	//----- nvinfo : EIATTR_REGCOUNT
	.align		4
        /*0000*/ 	.byte	0x04, 0x2f
        /*0002*/ 	.short	(.L_1 - .L_0)
	.align		4
.L_0:
        /*0004*/ 	.word	index@(triton_per_fused_mean_pow_sub_14)
        /*0008*/ 	.word	0x0000000c


	//----- nvinfo : EIATTR_MIN_STACK_SIZE
	.align		4
.L_1:
        /*000c*/ 	.byte	0x04, 0x12
        /*000e*/ 	.short	(.L_3 - .L_2)
	.align		4
.L_2:
        /*0010*/ 	.word	index@(triton_per_fused_mean_pow_sub_14)
        /*0014*/ 	.word	0x00000000


	//----- nvinfo : EIATTR_FRAME_SIZE
	.align		4
.L_3:
        /*0018*/ 	.byte	0x04, 0x11
        /*001a*/ 	.short	(.L_5 - .L_4)
	.align		4
.L_4:
        /*001c*/ 	.word	index@(triton_per_fused_mean_pow_sub_14)
        /*0020*/ 	.word	0x00000000


	//----- nvinfo : EIATTR_MIN_STACK_SIZE
	.align		4
.L_5:
        /*0024*/ 	.byte	0x04, 0x12
        /*0026*/ 	.short	(.L_7 - .L_6)
	.align		4
.L_6:
        /*0028*/ 	.word	index@(triton_per_fused_mean_pow_sub_14)
        /*002c*/ 	.word	0x00000000
.L_7:


//--------------------- .nv.info.triton_per_fused_mean_pow_sub_14 --------------------------
	.section	.nv.info.triton_per_fused_mean_pow_sub_14,"",@"SHT_CUDA_INFO"
	.sectionflags	@""
	.align	4


	//----- nvinfo : EIATTR_CUDA_API_VERSION
	.align		4
        /*0000*/ 	.byte	0x04, 0x37
        /*0002*/ 	.short	(.L_9 - .L_8)
.L_8:
        /*0004*/ 	.word	0x0000007c


	//----- nvinfo : EIATTR_KPARAM_INFO
	.align		4
.L_9:
        /*0008*/ 	.byte	0x04, 0x17
        /*000a*/ 	.short	(.L_11 - .L_10)
.L_10:
        /*000c*/ 	.word	0x00000000
        /*0010*/ 	.short	0x0002
        /*0012*/ 	.short	0x0010
        /*0014*/ 	.byte	0x00, 0xf0, 0x11, 0x00


	//----- nvinfo : EIATTR_KPARAM_INFO
	.align		4
.L_11:
        /*0018*/ 	.byte	0x04, 0x17
        /*001a*/ 	.short	(.L_13 - .L_12)
.L_12:
        /*001c*/ 	.word	0x00000000
        /*0020*/ 	.short	0x0001
        /*0022*/ 	.short	0x0008
        /*0024*/ 	.byte	0x00, 0xf4, 0x21, 0x00


	//----- nvinfo : EIATTR_KPARAM_INFO
	.align		4
.L_13:
        /*0028*/ 	.byte	0x04, 0x17
        /*002a*/ 	.short	(.L_15 - .L_14)
.L_14:
        /*002c*/ 	.word	0x00000000
        /*0030*/ 	.short	0x0000
        /*0032*/ 	.short	0x0000
        /*0034*/ 	.byte	0x00, 0xf4, 0x21, 0x00


	//----- nvinfo : EIATTR_SPARSE_MMA_MASK
	.align		4
.L_15:
        /*0038*/ 	.byte	0x03, 0x50
        /*003a*/ 	.short	0x0000


	//----- nvinfo : EIATTR_MAXREG_COUNT
	.align		4
        /*003c*/ 	.byte	0x03, 0x1b
        /*003e*/ 	.short	0x00ff


	//----- nvinfo : EIATTR_COOP_GROUP_MASK_REGIDS
	.align		4
        /*0040*/ 	.byte	0x04, 0x29
        /*0042*/ 	.short	(.L_17 - .L_16)


	//   ....[0]....
.L_16:
        /*0044*/ 	.word	0xffffffff


	//   ....[1]....
        /*0048*/ 	.word	0xffffffff


	//   ....[2]....
        /*004c*/ 	.word	0xffffffff


	//   ....[3]....
        /*0050*/ 	.word	0xffffffff


	//   ....[4]....
        /*0054*/ 	.word	0xffffffff


	//----- nvinfo : EIATTR_COOP_GROUP_INSTR_OFFSETS
	.align		4
.L_17:
        /*0058*/ 	.byte	0x04, 0x28
        /*005a*/ 	.short	(.L_19 - .L_18)


	//   ....[0]....
.L_18:
        /*005c*/ 	.word	0x00000080


	//   ....[1]....
        /*0060*/ 	.word	0x000000a0


	//   ....[2]....
        /*0064*/ 	.word	0x000000c0


	//   ....[3]....
        /*0068*/ 	.word	0x000000e0


	//   ....[4]....
        /*006c*/ 	.word	0x00000100


	//----- nvinfo : EIATTR_EXIT_INSTR_OFFSETS
	.align		4
.L_19:
        /*0070*/ 	.byte	0x04, 0x1c
        /*0072*/ 	.short	(.L_21 - .L_20)


	//   ....[0]....
.L_20:
        /*0074*/ 	.word	0x00000110


	//   ....[1]....
        /*0078*/ 	.word	0x00000150


	//----- nvinfo : EIATTR_REQNTID
	.align		4
.L_21:
        /*007c*/ 	.byte	0x04, 0x10
        /*007e*/ 	.short	(.L_23 - .L_22)
.L_22:
        /*0080*/ 	.word	0x00000040
        /*0084*/ 	.word	0x00000001
        /*0088*/ 	.word	0x00000001


	//----- nvinfo : EIATTR_CBANK_PARAM_SIZE
	.align		4
.L_23:
        /*008c*/ 	.byte	0x03, 0x19
        /*008e*/ 	.short	0x0014


	//----- nvinfo : EIATTR_PARAM_CBANK
	.align		4
        /*0090*/ 	.byte	0x04, 0x0a
        /*0092*/ 	.short	(.L_25 - .L_24)
	.align		4
.L_24:
        /*0094*/ 	.word	index@(.nv.constant0.triton_per_fused_mean_pow_sub_14)
        /*0098*/ 	.short	0x0210
        /*009a*/ 	.short	0x0014


	//----- nvinfo : EIATTR_SW_WAR
	.align		4
.L_25:
        /*009c*/ 	.byte	0x04, 0x36
        /*009e*/ 	.short	(.L_27 - .L_26)
.L_26:
        /*00a0*/ 	.word	0x00000008
.L_27:


//--------------------- .nv.callgraph             --------------------------
	.section	.nv.callgraph,"",@"SHT_CUDA_CALLGRAPH"
	.align	4
	.sectionentsize	8
	.align		4
        /*0000*/ 	.word	0x00000000
	.align		4
        /*0004*/ 	.word	0xffffffff
	.align		4
        /*0008*/ 	.word	0x00000000
	.align		4
        /*000c*/ 	.word	0xfffffffe
	.align		4
        /*0010*/ 	.word	0x00000000
	.align		4
        /*0014*/ 	.word	0xfffffffd
	.align		4
        /*0018*/ 	.word	0x00000000
	.align		4
        /*001c*/ 	.word	0xfffffffc


//--------------------- .text.triton_per_fused_mean_pow_sub_14 --------------------------
	.section	.text.triton_per_fused_mean_pow_sub_14,"ax",@progbits
	.align	128
        .global         triton_per_fused_mean_pow_sub_14
        .type           triton_per_fused_mean_pow_sub_14,@function
        .size           triton_per_fused_mean_pow_sub_14,(.L_x_1 - triton_per_fused_mean_pow_sub_14)
        .other          triton_per_fused_mean_pow_sub_14,@"STO_CUDA_ENTRY STV_DEFAULT"
triton_per_fused_mean_pow_sub_14:
.text.triton_per_fused_mean_pow_sub_14:
[----:B------:R-:W0:Y:S02]  /*0000*/  LDC R1, c[0x0][0x28] ;  /* 0x00000a00ff017b82 */ /* 0x000e240000000800 */
[----:B------:R-:W1:Y:S01]  /*0010*/  S2R R6, SR_TID.X ;  /* 0x0000000000067919 */ /* 0x000e620000002100 */
[----:B------:R-:W2:Y:S01]  /*0020*/  LDC.64 R2, c[0x0][0x210] ;  /* 0x00008400ff027b82 */ /* 0x000ea20000000a00 */
[----:B------:R-:W-:Y:S01]  /*0030*/  ULDC.64 UR4, c[0x0][0x208] ;  /* 0x0000820000047ab9 */ /* 0x000fe20000000a00 */
[----:B-1----:R-:W-:-:S05]  /*0040*/  LOP3.LUT R5, R6, 0x1f, RZ, 0xc0, !PT ;  /* 0x0000001f06057812 */ /* 0x002fca00078ec0ff */
[----:B--2---:R-:W-:-:S06]  /*0050*/  IMAD.WIDE.U32 R2, R5, 0x4, R2 ;  /* 0x0000000405027825 */ /* 0x004fcc00078e0002 */
[----:B------:R-:W2:Y:S01]  /*0060*/  LDG.E R2, desc[UR4][R2.64] ;  /* 0x0000000402027981 */ /* 0x000ea2000c1e1900 */
[----:B------:R-:W-:-:S03]  /*0070*/  LOP3.LUT P0, RZ, R6, 0x3f, RZ, 0xc0, !PT ;  /* 0x0000003f06ff7812 */ /* 0x000fc6000780c0ff */
[----:B--2---:R-:W1:Y:S02]  /*0080*/  SHFL.BFLY PT, R5, R2, 0x10, 0x1f ;  /* 0x0e001f0002057f89 */ /* 0x004e6400000e0000 */
[----:B-1----:R-:W-:-:S05]  /*0090*/  FADD R5, R2, R5 ;  /* 0x0000000502057221 */ /* 0x002fca0000000000 */
[----:B------:R-:W1:Y:S02]  /*00a0*/  SHFL.BFLY PT, R0, R5, 0x8, 0x1f ;  /* 0x0d001f0005007f89 */ /* 0x000e6400000e0000 */
[----:B-1----:R-:W-:-:S05]  /*00b0*/  FADD R0, R5, R0 ;  /* 0x0000000005007221 */ /* 0x002fca0000000000 */
[----:B------:R-:W1:Y:S02]  /*00c0*/  SHFL.BFLY PT, R7, R0, 0x4, 0x1f ;  /* 0x0c801f0000077f89 */ /* 0x000e6400000e0000 */
[----:B-1----:R-:W-:-:S05]  /*00d0*/  FADD R7, R0, R7 ;  /* 0x0000000700077221 */ /* 0x002fca0000000000 */
[----:B------:R-:W1:Y:S02]  /*00e0*/  SHFL.BFLY PT, R4, R7, 0x2, 0x1f ;  /* 0x0c401f0007047f89 */ /* 0x000e6400000e0000 */
[----:B-1----:R-:W-:-:S05]  /*00f0*/  FADD R4, R7, R4 ;  /* 0x0000000407047221 */ /* 0x002fca0000000000 */
[----:B------:R1:W2:Y:S01]  /*0100*/  SHFL.BFLY PT, R9, R4, 0x1, 0x1f ;  /* 0x0c201f0004097f89 */ /* 0x0002a200000e0000 */
[----:B------:R-:W-:Y:S05]  /*0110*/  @P0 EXIT ;  /* 0x000000000000094d */ /* 0x000fea0003800000 */
[----:B------:R-:W0:Y:S01]  /*0120*/  LDC.64 R2, c[0x0][0x218] ;  /* 0x00008600ff027b82 */ /* 0x000e220000000a00 */
[----:B--2---:R-:W-:-:S05]  /*0130*/  FADD R9, R4, R9 ;  /* 0x0000000904097221 */ /* 0x004fca0000000000 */
[----:B0-----:R-:W-:Y:S01]  /*0140*/  STG.E desc[UR4][R2.64], R9 ;  /* 0x0000000902007986 */ /* 0x001fe2000c101904 */
[----:B------:R-:W-:Y:S05]  /*0150*/  EXIT ;  /* 0x000000000000794d */ /* 0x000fea0003800000 */
.L_x_0:
[----:B------:R-:W-:-:S00]  /*0160*/  BRA `(.L_x_0) ;  /* 0xfffffffc00fc7947 */ /* 0x000fc0000383ffff */
[----:B------:R-:W-:-:S00]  /*0170*/  NOP ;  /* 0x0000000000007918 */ /* 0x000fc00000000000 */
        /* <DEDUP_REMOVED lines=8> */
.L_x_1:


//--------------------- .nv.constant0.triton_per_fused_mean_pow_sub_14 --------------------------
	.section	.nv.constant0.triton_per_fused_mean_pow_sub_14,"a",@progbits
	.sectionflags	@""
	.align	4
.nv.constant0.triton_per_fused_mean_pow_sub_14:
	.zero		548
